//
// Generated by NVIDIA NVVM Compiler
//
// Compiler Build ID: CL-36424714
// Cuda compilation tools, release 13.0, V13.0.88
// Based on NVVM 20.0.0
//

.version 9.0
.target sm_100
.address_size 64

	// .globl	kernel

.visible .entry kernel(
	.param .u32 kernel_param_0,
	.param .u64 .ptr .align 1 kernel_param_1,
	.param .u64 .ptr .align 1 kernel_param_2,
	.param .u64 .ptr .align 1 kernel_param_3,
	.param .u64 .ptr .align 1 kernel_param_4,
	.param .u64 .ptr .align 1 kernel_param_5,
	.param .u64 .ptr .align 1 kernel_param_6,
	.param .u64 .ptr .align 1 kernel_param_7
)
{
	.reg .pred 	%p<22>;
	.reg .b32 	%r<36>;
	.reg .b32 	%f<16>;
	.reg .b64 	%rd<59>;

	ld.param.u32 	%r14, [kernel_param_0];
	ld.param.u64 	%rd5, [kernel_param_1];
	ld.param.u64 	%rd6, [kernel_param_2];
	ld.param.u64 	%rd7, [kernel_param_3];
	ld.param.u64 	%rd8, [kernel_param_4];
	ld.param.u64 	%rd9, [kernel_param_5];
	ld.param.u64 	%rd11, [kernel_param_6];
	ld.param.u64 	%rd10, [kernel_param_7];
	cvta.to.global.u64 	%rd1, %rd11;
	mov.u32 	%r16, %ctaid.z;
	shl.b32 	%r17, %r16, 14;
	mov.u32 	%r18, %ctaid.y;
	add.s32 	%r19, %r17, %r18;
	mov.u32 	%r20, %ctaid.x;
	mov.u32 	%r21, %ntid.x;
	mov.u32 	%r22, %tid.x;
	mad.lo.s32 	%r2, %r20, %r21, %r22;
	setp.gt.s32 	%p1, %r2, 127;
	setp.ge.s32 	%p2, %r19, %r14;
	or.pred  	%p3, %p1, %p2;
	@%p3 bra 	$L__BB0_29;
	cvta.to.global.u64 	%rd12, %rd7;
	cvta.to.global.u64 	%rd13, %rd6;
	cvta.to.global.u64 	%rd14, %rd9;
	cvta.to.global.u64 	%rd15, %rd8;
	mul.wide.u32 	%rd16, %r19, 4;
	add.s64 	%rd17, %rd12, %rd16;
	ld.global.f32 	%f2, [%rd17];
	shl.b32 	%r23, %r19, 7;
	add.s32 	%r24, %r23, %r2;
	mul.wide.s32 	%rd18, %r24, 4;
	add.s64 	%rd19, %rd13, %rd18;
	ld.global.f32 	%f3, [%rd19];
	cvt.s64.s32 	%rd2, %r2;
	mul.wide.s32 	%rd20, %r2, 4;
	add.s64 	%rd21, %rd14, %rd20;
	mul.f32 	%f4, %f2, %f3;
	atom.global.add.f32 	%f5, [%rd21], %f4;
	add.s64 	%rd22, %rd15, %rd20;
	ld.global.f32 	%f6, [%rd22];
	mul.f32 	%f1, %f2, %f6;
	setp.eq.f32 	%p4, %f1, 0f00000000;
	@%p4 bra 	$L__BB0_3;
	cvta.to.global.u64 	%rd23, %rd10;
	shl.b64 	%rd24, %rd2, 2;
	add.s64 	%rd25, %rd23, %rd24;
	atom.global.add.f32 	%f7, [%rd25], %f1;
$L__BB0_3:
	cvta.to.global.u64 	%rd3, %rd5;
	shl.b32 	%r3, %r19, 5;
	mov.b32 	%r35, 0;
$L__BB0_4:
	add.s32 	%r26, %r3, %r35;
	mul.wide.u32 	%rd26, %r26, 4;
	add.s64 	%rd4, %rd3, %rd26;
	ld.global.u32 	%r5, [%rd4];
	setp.eq.s32 	%p5, %r5, -1;
	@%p5 bra 	$L__BB0_29;
	setp.eq.f32 	%p6, %f1, 0f00000000;
	@%p6 bra 	$L__BB0_7;
	shl.b32 	%r27, %r5, 7;
	cvt.s64.s32 	%rd27, %r27;
	add.s64 	%rd28, %rd27, %rd2;
	shl.b64 	%rd29, %rd28, 2;
	add.s64 	%rd30, %rd1, %rd29;
	atom.global.add.f32 	%f8, [%rd30], %f1;
$L__BB0_7:
	ld.global.u32 	%r6, [%rd4+4];
	setp.eq.s32 	%p7, %r6, -1;
	@%p7 bra 	$L__BB0_29;
	setp.eq.f32 	%p8, %f1, 0f00000000;
	@%p8 bra 	$L__BB0_10;
	shl.b32 	%r28, %r6, 7;
	cvt.s64.s32 	%rd31, %r28;
	add.s64 	%rd32, %rd31, %rd2;
	shl.b64 	%rd33, %rd32, 2;
	add.s64 	%rd34, %rd1, %rd33;
	atom.global.add.f32 	%f9, [%rd34], %f1;
$L__BB0_10:
	ld.global.u32 	%r7, [%rd4+8];
	setp.eq.s32 	%p9, %r7, -1;
	@%p9 bra 	$L__BB0_29;
	setp.eq.f32 	%p10, %f1, 0f00000000;
	@%p10 bra 	$L__BB0_13;
	shl.b32 	%r29, %r7, 7;
	cvt.s64.s32 	%rd35, %r29;
	add.s64 	%rd36, %rd35, %rd2;
	shl.b64 	%rd37, %rd36, 2;
	add.s64 	%rd38, %rd1, %rd37;
	atom.global.add.f32 	%f10, [%rd38], %f1;
$L__BB0_13:
	ld.global.u32 	%r8, [%rd4+12];
	setp.eq.s32 	%p11, %r8, -1;
	@%p11 bra 	$L__BB0_29;
	setp.eq.f32 	%p12, %f1, 0f00000000;
	@%p12 bra 	$L__BB0_16;
	shl.b32 	%r30, %r8, 7;
	cvt.s64.s32 	%rd39, %r30;
	add.s64 	%rd40, %rd39, %rd2;
	shl.b64 	%rd41, %rd40, 2;
	add.s64 	%rd42, %rd1, %rd41;
	atom.global.add.f32 	%f11, [%rd42], %f1;
$L__BB0_16:
	ld.global.u32 	%r9, [%rd4+16];
	setp.eq.s32 	%p13, %r9, -1;
	@%p13 bra 	$L__BB0_29;
	setp.eq.f32 	%p14, %f1, 0f00000000;
	@%p14 bra 	$L__BB0_19;
	shl.b32 	%r31, %r9, 7;
	cvt.s64.s32 	%rd43, %r31;
	add.s64 	%rd44, %rd43, %rd2;
	shl.b64 	%rd45, %rd44, 2;
	add.s64 	%rd46, %rd1, %rd45;
	atom.global.add.f32 	%f12, [%rd46], %f1;
$L__BB0_19:
	ld.global.u32 	%r10, [%rd4+20];
	setp.eq.s32 	%p15, %r10, -1;
	@%p15 bra 	$L__BB0_29;
	setp.eq.f32 	%p16, %f1, 0f00000000;
	@%p16 bra 	$L__BB0_22;
	shl.b32 	%r32, %r10, 7;
	cvt.s64.s32 	%rd47, %r32;
	add.s64 	%rd48, %rd47, %rd2;
	shl.b64 	%rd49, %rd48, 2;
	add.s64 	%rd50, %rd1, %rd49;
	atom.global.add.f32 	%f13, [%rd50], %f1;
$L__BB0_22:
	ld.global.u32 	%r11, [%rd4+24];
	setp.eq.s32 	%p17, %r11, -1;
	@%p17 bra 	$L__BB0_29;
	setp.eq.f32 	%p18, %f1, 0f00000000;
	@%p18 bra 	$L__BB0_25;
	shl.b32 	%r33, %r11, 7;
	cvt.s64.s32 	%rd51, %r33;
	add.s64 	%rd52, %rd51, %rd2;
	shl.b64 	%rd53, %rd52, 2;
	add.s64 	%rd54, %rd1, %rd53;
	atom.global.add.f32 	%f14, [%rd54], %f1;
$L__BB0_25:
	ld.global.u32 	%r12, [%rd4+28];
	setp.eq.s32 	%p19, %r12, -1;
	@%p19 bra 	$L__BB0_29;
	setp.eq.f32 	%p20, %f1, 0f00000000;
	@%p20 bra 	$L__BB0_28;
	shl.b32 	%r34, %r12, 7;
	cvt.s64.s32 	%rd55, %r34;
	add.s64 	%rd56, %rd55, %rd2;
	shl.b64 	%rd57, %rd56, 2;
	add.s64 	%rd58, %rd1, %rd57;
	atom.global.add.f32 	%f15, [%rd58], %f1;
$L__BB0_28:
	add.s32 	%r35, %r35, 8;
	setp.ne.s32 	%p21, %r35, 32;
	@%p21 bra 	$L__BB0_4;
$L__BB0_29:
	ret;

}


// ===== COMPILED SASS (sm_100) =====

	.target	sm_100

	.elftype	@"ET_EXEC"


//--------------------- .note.nv.tkinfo           --------------------------
	.section	.note.nv.tkinfo,"",@"SHT_NOTE"
	.sectionflags	@"SHF_NOTE_NV_TKINFO"
	.tkinfo
        /*0018*/ 	.word	0x00000002
        /*0030*/ 	.string	""
        /*0030*/ 	.string	"ptxas"
        /*0030*/ 	.string	"Cuda compilation tools, release 13.0, V13.0.88"
        /*0030*/ 	.string	"Build cuda_13.0.r13.0/compiler.36424714_0"
        /*0030*/ 	.string	"-arch sm_100 -m 64 "



//--------------------- .note.nv.cuinfo           --------------------------
	.section	.note.nv.cuinfo,"",@"SHT_NOTE"
	.sectionflags	@"SHF_NOTE_NV_CUINFO"
        /*0018*/ 	.short	0x0002
        /*001a*/ 	.short	0x0064
        /*001c*/ 	.short	0x0082
	.zero		2


//--------------------- .nv.info                  --------------------------
	.section	.nv.info,"",@"SHT_CUDA_INFO"
	.align	4


	//----- nvinfo : EIATTR_REGCOUNT
	.align		4
        /*0000*/ 	.byte	0x04, 0x2f
        /*0002*/ 	.short	(.L_1 - .L_0)
	.align		4
.L_0:
        /*0004*/ 	.word	index@(kernel)
        /*0008*/ 	.word	0x00000012


	//----- nvinfo : EIATTR_FRAME_SIZE
	.align		4
.L_1:
        /*000c*/ 	.byte	0x04, 0x11
        /*000e*/ 	.short	(.L_3 - .L_2)
	.align		4
.L_2:
        /*0010*/ 	.word	index@(kernel)
        /*0014*/ 	.word	0x00000000


	//----- nvinfo : EIATTR_MIN_STACK_SIZE
	.align		4
.L_3:
        /*0018*/ 	.byte	0x04, 0x12
        /*001a*/ 	.short	(.L_5 - .L_4)
	.align		4
.L_4:
        /*001c*/ 	.word	index@(kernel)
        /*0020*/ 	.word	0x00000000
.L_5:


//--------------------- .nv.compat                --------------------------
	.section	.nv.compat,"",@"SHT_CUDA_COMPAT_INFO"
	.align	4
        /*0000*/ 	.byte	0x02, 0x09, 0x00, 0x00, 0x02, 0x02, 0x01, 0x00, 0x02, 0x05, 0x05, 0x00, 0x03, 0x07, 0x01, 0x01
        /*0010*/ 	.byte	0x02, 0x03, 0x00, 0x00, 0x02, 0x06, 0x01, 0x00, 0x04, 0x0b, 0x08, 0x00, 0x09, 0x00, 0x00, 0x00
        /*0020*/ 	.byte	0x00, 0x00, 0x00, 0x00


//--------------------- .nv.info.kernel           --------------------------
	.section	.nv.info.kernel,"",@"SHT_CUDA_INFO"
	.sectionflags	@""
	.align	4


	//----- nvinfo : EIATTR_CUDA_API_VERSION
	.align		4
        /*0000*/ 	.byte	0x04, 0x37
        /*0002*/ 	.short	(.L_7 - .L_6)
.L_6:
        /*0004*/ 	.word	0x00000082


	//----- nvinfo : EIATTR_KPARAM_INFO
	.align		4
.L_7:
        /*0008*/ 	.byte	0x04, 0x17
        /*000a*/ 	.short	(.L_9 - .L_8)
.L_8:
        /*000c*/ 	.word	0x00000000
        /*0010*/ 	.short	0x0007
        /*0012*/ 	.short	0x0038
        /*0014*/ 	.byte	0x00, 0xf5, 0x21, 0x00


	//----- nvinfo : EIATTR_KPARAM_INFO
	.align		4
.L_9:
        /*0018*/ 	.byte	0x04, 0x17
        /*001a*/ 	.short	(.L_11 - .L_10)
.L_10:
        /*001c*/ 	.word	0x00000000
        /*0020*/ 	.short	0x0006
        /*0022*/ 	.short	0x0030
        /*0024*/ 	.byte	0x00, 0xf5, 0x21, 0x00


	//----- nvinfo : EIATTR_KPARAM_INFO
	.align		4
.L_11:
        /*0028*/ 	.byte	0x04, 0x17
        /*002a*/ 	.short	(.L_13 - .L_12)
.L_12:
        /*002c*/ 	.word	0x00000000
        /*0030*/ 	.short	0x0005
        /*0032*/ 	.short	0x0028
        /*0034*/ 	.byte	0x00, 0xf5, 0x21, 0x00


	//----- nvinfo : EIATTR_KPARAM_INFO
	.align		4
.L_13:
        /*0038*/ 	.byte	0x04, 0x17
        /*003a*/ 	.short	(.L_15 - .L_14)
.L_14:
        /*003c*/ 	.word	0x00000000
        /*0040*/ 	.short	0x0004
        /*0042*/ 	.short	0x0020
        /*0044*/ 	.byte	0x00, 0xf5, 0x21, 0x00


	//----- nvinfo : EIATTR_KPARAM_INFO
	.align		4
.L_15:
        /*0048*/ 	.byte	0x04, 0x17
        /*004a*/ 	.short	(.L_17 - .L_16)
.L_16:
        /*004c*/ 	.word	0x00000000
        /*0050*/ 	.short	0x0003
        /*0052*/ 	.short	0x0018
        /*0054*/ 	.byte	0x00, 0xf5, 0x21, 0x00


	//----- nvinfo : EIATTR_KPARAM_INFO
	.align		4
.L_17:
        /*0058*/ 	.byte	0x04, 0x17
        /*005a*/ 	.short	(.L_19 - .L_18)
.L_18:
        /*005c*/ 	.word	0x00000000
        /*0060*/ 	.short	0x0002
        /*0062*/ 	.short	0x0010
        /*0064*/ 	.byte	0x00, 0xf5, 0x21, 0x00


	//----- nvinfo : EIATTR_KPARAM_INFO
	.align		4
.L_19:
        /*0068*/ 	.byte	0x04, 0x17
        /*006a*/ 	.short	(.L_21 - .L_20)
.L_20:
        /*006c*/ 	.word	0x00000000
        /*0070*/ 	.short	0x0001
        /*0072*/ 	.short	0x0008
        /*0074*/ 	.byte	0x00, 0xf5, 0x21, 0x00


	//----- nvinfo : EIATTR_KPARAM_INFO
	.align		4
.L_21:
        /*0078*/ 	.byte	0x04, 0x17
        /*007a*/ 	.short	(.L_23 - .L_22)
.L_22:
        /*007c*/ 	.word	0x00000000
        /*0080*/ 	.short	0x0000
        /*0082*/ 	.short	0x0000
        /*0084*/ 	.byte	0x00, 0xf0, 0x11, 0x00


	//----- nvinfo : EIATTR_SPARSE_MMA_MASK
	.align		4
.L_23:
        /*0088*/ 	.byte	0x03, 0x50
        /*008a*/ 	.short	0x0000


	//----- nvinfo : EIATTR_MAXREG_COUNT
	.align		4
        /*008c*/ 	.byte	0x03, 0x1b
        /*008e*/ 	.short	0x00ff


	//----- nvinfo : EIATTR_MERCURY_ISA_VERSION
	.align		4
        /*0090*/ 	.byte	0x03, 0x5f
        /*0092*/ 	.short	0x0101


	//----- nvinfo : EIATTR_VRC_CTA_INIT_COUNT
	.align		4
        /*0094*/ 	.byte	0x02, 0x4a
	.zero		1
	.zero		1


	//----- nvinfo : EIATTR_EXIT_INSTR_OFFSETS
	.align		4
        /*0098*/ 	.byte	0x04, 0x1c
        /*009a*/ 	.short	(.L_25 - .L_24)


	//   ....[0]....
.L_24:
        /*009c*/ 	.word	0x000000b0


	//   ....[1]....
        /*00a0*/ 	.word	0x000002c0


	//   ....[2]....
        /*00a4*/ 	.word	0x00000390


	//   ....[3]....
        /*00a8*/ 	.word	0x00000450


	//   ....[4]....
        /*00ac*/ 	.word	0x00000510


	//   ....[5]....
        /*00b0*/ 	.word	0x000005d0


	//   ....[6]....
        /*00b4*/ 	.word	0x00000690


	//   ....[7]....
        /*00b8*/ 	.word	0x00000750


	//   ....[8]....
        /*00bc*/ 	.word	0x00000830


	//   ....[9]....
        /*00c0*/ 	.word	0x000008e0


	//----- nvinfo : EIATTR_CRS_STACK_SIZE
	.align		4
.L_25:
        /*00c4*/ 	.byte	0x04, 0x1e
        /*00c6*/ 	.short	(.L_27 - .L_26)
.L_26:
        /*00c8*/ 	.word	0x00000000


	//----- nvinfo : EIATTR_CBANK_PARAM_SIZE
	.align		4
.L_27:
        /*00cc*/ 	.byte	0x03, 0x19
        /*00ce*/ 	.short	0x0040


	//----- nvinfo : EIATTR_PARAM_CBANK
	.align		4
        /*00d0*/ 	.byte	0x04, 0x0a
        /*00d2*/ 	.short	(.L_29 - .L_28)
	.align		4
.L_28:
        /*00d4*/ 	.word	index@(.nv.constant0.kernel)
        /*00d8*/ 	.short	0x0380
        /*00da*/ 	.short	0x0040


	//----- nvinfo : EIATTR_SW_WAR
	.align		4
.L_29:
        /*00dc*/ 	.byte	0x04, 0x36
        /*00de*/ 	.short	(.L_31 - .L_30)
.L_30:
        /*00e0*/ 	.word	0x00000008
.L_31:


//--------------------- .nv.callgraph             --------------------------
	.section	.nv.callgraph,"",@"SHT_CUDA_CALLGRAPH"
	.align	4
	.sectionentsize	8
	.align		4
        /*0000*/ 	.word	0x00000000
	.align		4
        /*0004*/ 	.word	0xffffffff
	.align		4
        /*0008*/ 	.word	0x00000000
	.align		4
        /*000c*/ 	.word	0xfffffffe
	.align		4
        /*0010*/ 	.word	0x00000000
	.align		4
        /*0014*/ 	.word	0xfffffffd
	.align		4
        /*0018*/ 	.word	0x00000000
	.align		4
        /*001c*/ 	.word	0xfffffffc


//--------------------- .text.kernel              --------------------------
	.section	.text.kernel,"ax",@progbits
	.align	128
        .global         kernel
        .type           kernel,@function
        .size           kernel,(.L_x_20 - kernel)
        .other          kernel,@"STO_CUDA_ENTRY STV_DEFAULT"
kernel:
.text.kernel:
[----:B------:R-:W-:Y:S01]  /*0000*/  LDC R1, c[0x0][0x37c] ;  /* 0x0000df00ff017b82 */ /* 0x000fe20000000800 */
[----:B------:R-:W0:Y:S07]  /*0010*/  S2R R0, SR_CTAID.Z ;  /* 0x0000000000007919 */ /* 0x000e2e0000002700 */
[----:B------:R-:W1:Y:S01]  /*0020*/  S2UR UR4, SR_CTAID.X ;  /* 0x00000000000479c3 */ /* 0x000e620000002500 */
[----:B------:R-:W2:Y:S01]  /*0030*/  LDCU UR5, c[0x0][0x380] ;  /* 0x00007000ff0577ac */ /* 0x000ea20008000800 */
[----:B------:R-:W0:Y:S01]  /*0040*/  S2R R3, SR_CTAID.Y ;  /* 0x0000000000037919 */ /* 0x000e220000002600 */
[----:B------:R-:W1:Y:S05]  /*0050*/  S2R R5, SR_TID.X ;  /* 0x0000000000057919 */ /* 0x000e6a0000002100 */
[----:B------:R-:W1:Y:S01]  /*0060*/  LDC R2, c[0x0][0x360] ;  /* 0x0000d800ff027b82 */ /* 0x000e620000000800 */
[----:B0-----:R-:W-:-:S02]  /*0070*/  IMAD R0, R0, 0x4000, R3 ;  /* 0x0000400000007824 */ /* 0x001fc400078e0203 */
[----:B-1----:R-:W-:-:S03]  /*0080*/  IMAD R3, R2, UR4, R5 ;  /* 0x0000000402037c24 */ /* 0x002fc6000f8e0205 */
[----:B--2---:R-:W-:-:S04]  /*0090*/  ISETP.GE.AND P0, PT, R0, UR5, PT ;  /* 0x0000000500007c0c */ /* 0x004fc8000bf06270 */
[----:B------:R-:W-:-:S13]  /*00a0*/  ISETP.GT.OR P0, PT, R3, 0x7f, P0 ;  /* 0x0000007f0300780c */ /* 0x000fda0000704670 */
[----:B------:R-:W-:Y:S05]  /*00b0*/  @P0 EXIT ;  /* 0x000000000000094d */ /* 0x000fea0003800000 */
[----:B------:R-:W0:Y:S01]  /*00c0*/  LDC.64 R6, c[0x0][0x398] ;  /* 0x0000e600ff067b82 */ /* 0x000e220000000a00 */
[----:B------:R-:W1:Y:S01]  /*00d0*/  LDCU.64 UR4, c[0x0][0x358] ;  /* 0x00006b00ff0477ac */ /* 0x000e620008000a00 */
[C---:B------:R-:W-:Y:S01]  /*00e0*/  IMAD R5, R0.reuse, 0x80, R3 ;  /* 0x0000008000057824 */ /* 0x040fe200078e0203 */
[----:B------:R-:W2:Y:S05]  /*00f0*/  LDCU.64 UR8, c[0x0][0x3b0] ;  /* 0x00007600ff0877ac */ /* 0x000eaa0008000a00 */
[----:B------:R-:W3:Y:S08]  /*0100*/  LDC.64 R8, c[0x0][0x390] ;  /* 0x0000e400ff087b82 */ /* 0x000ef00000000a00 */
[----:B------:R-:W4:Y:S01]  /*0110*/  LDC.64 R10, c[0x0][0x3a8] ;  /* 0x0000ea00ff0a7b82 */ /* 0x000f220000000a00 */
[----:B0-----:R-:W-:-:S07]  /*0120*/  IMAD.WIDE.U32 R6, R0, 0x4, R6 ;  /* 0x0000000400067825 */ /* 0x001fce00078e0006 */
[----:B------:R-:W0:Y:S01]  /*0130*/  LDC.64 R12, c[0x0][0x3a0] ;  /* 0x0000e800ff0c7b82 */ /* 0x000e220000000a00 */
[----:B-1----:R-:W5:Y:S01]  /*0140*/  LDG.E R6, desc[UR4][R6.64] ;  /* 0x0000000406067981 */ /* 0x002f62000c1e1900 */
[----:B---3--:R-:W-:-:S06]  /*0150*/  IMAD.WIDE R8, R5, 0x4, R8 ;  /* 0x0000000405087825 */ /* 0x008fcc00078e0208 */
[----:B------:R-:W1:Y:S01]  /*0160*/  LDC.64 R4, c[0x0][0x388] ;  /* 0x0000e200ff047b82 */ /* 0x000e620000000a00 */
[----:B------:R-:W5:Y:S01]  /*0170*/  LDG.E R9, desc[UR4][R8.64] ;  /* 0x0000000408097981 */ /* 0x000f62000c1e1900 */
[----:B----4-:R-:W-:-:S04]  /*0180*/  IMAD.WIDE R10, R3, 0x4, R10 ;  /* 0x00000004030a7825 */ /* 0x010fc800078e020a */
[----:B0-----:R-:W-:-:S04]  /*0190*/  IMAD.WIDE R12, R3, 0x4, R12 ;  /* 0x00000004030c7825 */ /* 0x001fc800078e020c */
[----:B-----5:R-:W-:-:S05]  /*01a0*/  FMUL R15, R6, R9 ;  /* 0x00000009060f7220 */ /* 0x020fca0000400000 */
[----:B------:R0:W-:Y:S04]  /*01b0*/  REDG.E.ADD.F32.FTZ.RN.STRONG.GPU desc[UR4][R10.64], R15 ;  /* 0x0000000f0a0079a6 */ /* 0x0001e8000c12f304 */
[----:B------:R-:W3:Y:S01]  /*01c0*/  LDG.E R13, desc[UR4][R12.64] ;  /* 0x000000040c0d7981 */ /* 0x000ee2000c1e1900 */
[----:B------:R-:W-:Y:S01]  /*01d0*/  BSSY.RECONVERGENT B0, `(.L_x_0) ;  /* 0x0000009000007945 */ /* 0x000fe20003800200 */
[----:B------:R-:W-:Y:S01]  /*01e0*/  SHF.R.S32.HI R8, RZ, 0x1f, R3 ;  /* 0x0000001fff087819 */ /* 0x000fe20000011403 */
[----:B---3--:R-:W-:-:S05]  /*01f0*/  FMUL R2, R6, R13 ;  /* 0x0000000d06027220 */ /* 0x008fca0000400000 */
[----:B------:R-:W-:-:S13]  /*0200*/  FSETP.NEU.AND P0, PT, R2, RZ, PT ;  /* 0x000000ff0200720b */ /* 0x000fda0003f0d000 */
[----:B012---:R-:W-:Y:S05]  /*0210*/  @!P0 BRA `(.L_x_1) ;  /* 0x0000000000108947 */ /* 0x007fea0003800000 */
[----:B------:R-:W0:Y:S02]  /*0220*/  LDCU.64 UR6, c[0x0][0x3b8] ;  /* 0x00007700ff0677ac */ /* 0x000e240008000a00 */
[----:B0-----:R-:W-:-:S04]  /*0230*/  LEA R6, P0, R3, UR6, 0x2 ;  /* 0x0000000603067c11 */ /* 0x001fc8000f8010ff */
[----:B------:R-:W-:-:S05]  /*0240*/  LEA.HI.X R7, R3, UR7, R8, 0x2, P0 ;  /* 0x0000000703077c11 */ /* 0x000fca00080f1408 */
[----:B------:R0:W-:Y:S04]  /*0250*/  REDG.E.ADD.F32.FTZ.RN.STRONG.GPU desc[UR4][R6.64], R2 ;  /* 0x00000002060079a6 */ /* 0x0001e8000c12f304 */
.L_x_1:
[----:B------:R-:W-:Y:S05]  /*0260*/  BSYNC.RECONVERGENT B0 ;  /* 0x0000000000007941 */ /* 0x000fea0003800200 */
.L_x_0:
[----:B------:R-:W-:-:S07]  /*0270*/  IMAD.MOV.U32 R9, RZ, RZ, RZ ;  /* 0x000000ffff097224 */ /* 0x000fce00078e00ff */
.L_x_18:
[----:B01----:R-:W-:-:S04]  /*0280*/  IMAD R7, R0, 0x20, R9 ;  /* 0x0000002000077824 */ /* 0x003fc800078e0209 */
[----:B------:R-:W-:-:S05]  /*0290*/  IMAD.WIDE.U32 R6, R7, 0x4, R4 ;  /* 0x0000000407067825 */ /* 0x000fca00078e0004 */
[----:B------:R-:W2:Y:S02]  /*02a0*/  LDG.E R10, desc[UR4][R6.64] ;  /* 0x00000004060a7981 */ /* 0x000ea4000c1e1900 */
[----:B--2---:R-:W-:-:S13]  /*02b0*/  ISETP.NE.AND P0, PT, R10, -0x1, PT ;  /* 0xffffffff0a00780c */ /* 0x004fda0003f05270 */
[----:B------:R-:W-:Y:S05]  /*02c0*/  @!P0 EXIT ;  /* 0x000000000000894d */ /* 0x000fea0003800000 */
[----:B------:R-:W-:Y:S01]  /*02d0*/  FSETP.NEU.AND P0, PT, R2, RZ, PT ;  /* 0x000000ff0200720b */ /* 0x000fe20003f0d000 */
[----:B------:R-:W-:-:S12]  /*02e0*/  BSSY.RECONVERGENT B0, `(.L_x_2) ;  /* 0x0000008000007945 */ /* 0x000fd80003800200 */
[----:B------:R-:W-:Y:S05]  /*02f0*/  @!P0 BRA `(.L_x_3) ;  /* 0x0000000000188947 */ /* 0x000fea0003800000 */
[----:B------:R-:W-:-:S05]  /*0300*/  IMAD.SHL.U32 R10, R10, 0x80, RZ ;  /* 0x000000800a0a7824 */ /* 0x000fca00078e00ff */
[----:B------:R-:W-:-:S04]  /*0310*/  IADD3 R11, P1, PT, R3, R10, RZ ;  /* 0x0000000a030b7210 */ /* 0x000fc80007f3e0ff */
[----:B------:R-:W-:Y:S02]  /*0320*/  LEA.HI.X.SX32 R12, R10, R8, 0x1, P1 ;  /* 0x000000080a0c7211 */ /* 0x000fe400008f0eff */
[----:B------:R-:W-:-:S04]  /*0330*/  LEA R10, P1, R11, UR8, 0x2 ;  /* 0x000000080b0a7c11 */ /* 0x000fc8000f8210ff */
[----:B------:R-:W-:-:S05]  /*0340*/  LEA.HI.X R11, R11, UR9, R12, 0x2, P1 ;  /* 0x000000090b0b7c11 */ /* 0x000fca00088f140c */
[----:B------:R0:W-:Y:S04]  /*0350*/  REDG.E.ADD.F32.FTZ.RN.STRONG.GPU desc[UR4][R10.64], R2 ;  /* 0x000000020a0079a6 */ /* 0x0001e8000c12f304 */
.L_x_3:
[----:B------:R-:W-:Y:S05]  /*0360*/  BSYNC.RECONVERGENT B0 ;  /* 0x0000000000007941 */ /* 0x000fea0003800200 */
.L_x_2:
[----:B0-----:R-:W2:Y:S02]  /*0370*/  LDG.E R10, desc[UR4][R6.64+0x4] ;  /* 0x00000404060a7981 */ /* 0x001ea4000c1e1900 */
[----:B--2---:R-:W-:-:S13]  /*0380*/  ISETP.NE.AND P1, PT, R10, -0x1, PT ;  /* 0xffffffff0a00780c */ /* 0x004fda0003f25270 */
[----:B------:R-:W-:Y:S05]  /*0390*/  @!P1 EXIT ;  /* 0x000000000000994d */ /* 0x000fea0003800000 */
[----:B------:R-:W-:Y:S04]  /*03a0*/  BSSY.RECONVERGENT B0, `(.L_x_4) ;  /* 0x0000008000007945 */ /* 0x000fe80003800200 */
[----:B------:R-:W-:Y:S05]  /*03b0*/  @!P0 BRA `(.L_x_5) ;  /* 0x0000000000188947 */ /* 0x000fea0003800000 */
[----:B------:R-:W-:-:S05]  /*03c0*/  IMAD.SHL.U32 R10, R10, 0x80, RZ ;  /* 0x000000800a0a7824 */ /* 0x000fca00078e00ff */
[----:B------:R-:W-:-:S04]  /*03d0*/  IADD3 R11, P1, PT, R3, R10, RZ ;  /* 0x0000000a030b7210 */ /* 0x000fc80007f3e0ff */
[----:B------:R-:W-:Y:S02]  /*03e0*/  LEA.HI.X.SX32 R12, R10, R8, 0x1, P1 ;  /* 0x000000080a0c7211 */ /* 0x000fe400008f0eff */
[----:B------:R-:W-:-:S04]  /*03f0*/  LEA R10, P1, R11, UR8, 0x2 ;  /* 0x000000080b0a7c11 */ /* 0x000fc8000f8210ff */
[----:B------:R-:W-:-:S05]  /*0400*/  LEA.HI.X R11, R11, UR9, R12, 0x2, P1 ;  /* 0x000000090b0b7c11 */ /* 0x000fca00088f140c */
[----:B------:R0:W-:Y:S04]  /*0410*/  REDG.E.ADD.F32.FTZ.RN.STRONG.GPU desc[UR4][R10.64], R2 ;  /* 0x000000020a0079a6 */ /* 0x0001e8000c12f304 */
.L_x_5:
[----:B------:R-:W-:Y:S05]  /*0420*/  BSYNC.RECONVERGENT B0 ;  /* 0x0000000000007941 */ /* 0x000fea0003800200 */
.L_x_4:
        /* <DEDUP_REMOVED lines=11> */
.L_x_7:
[----:B------:R-:W-:Y:S05]  /*04e0*/  BSYNC.RECONVERGENT B0 ;  /* 0x0000000000007941 */ /* 0x000fea0003800200 */
.L_x_6:
        /* <DEDUP_REMOVED lines=11> */
.L_x_9:
[----:B------:R-:W-:Y:S05]  /*05a0*/  BSYNC.RECONVERGENT B0 ;  /* 0x0000000000007941 */ /* 0x000fea0003800200 */
.L_x_8:
        /* <DEDUP_REMOVED lines=11> */
.L_x_11:
[----:B------:R-:W-:Y:S05]  /*0660*/  BSYNC.RECONVERGENT B0 ;  /* 0x0000000000007941 */ /* 0x000fea0003800200 */
.L_x_10:
        /* <DEDUP_REMOVED lines=11> */
.L_x_13:
[----:B------:R-:W-:Y:S05]  /*0720*/  BSYNC.RECONVERGENT B0 ;  /* 0x0000000000007941 */ /* 0x000fea0003800200 */
.L_x_12:
        /* <DEDUP_REMOVED lines=11> */
.L_x_15:
[----:B------:R-:W-:Y:S05]  /*07e0*/  BSYNC.RECONVERGENT B0 ;  /* 0x0000000000007941 */ /* 0x000fea0003800200 */
.L_x_14:
[----:B------:R-:W2:Y:S01]  /*07f0*/  LDG.E R6, desc[UR4][R6.64+0x1c] ;  /* 0x00001c0406067981 */ /* 0x000ea2000c1e1900 */
[----:B------:R-:W-:-:S05]  /*0800*/  VIADD R9, R9, 0x8 ;  /* 0x0000000809097836 */ /* 0x000fca0000000000 */
[----:B------:R-:W-:Y:S02]  /*0810*/  ISETP.NE.AND P1, PT, R9, 0x20, PT ;  /* 0x000000200900780c */ /* 0x000fe40003f25270 */
[----:B--2---:R-:W-:-:S13]  /*0820*/  ISETP.NE.AND P2, PT, R6, -0x1, PT ;  /* 0xffffffff0600780c */ /* 0x004fda0003f45270 */
[----:B------:R-:W-:Y:S05]  /*0830*/  @!P2 EXIT ;  /* 0x000000000000a94d */ /* 0x000fea0003800000 */
[----:B------:R-:W-:Y:S04]  /*0840*/  BSSY.RECONVERGENT B0, `(.L_x_16) ;  /* 0x0000008000007945 */ /* 0x000fe80003800200 */
[----:B------:R-:W-:Y:S05]  /*0850*/  @!P0 BRA `(.L_x_17) ;  /* 0x0000000000188947 */ /* 0x000fea0003800000 */
[----:B------:R-:W-:-:S05]  /*0860*/  IMAD.SHL.U32 R6, R6, 0x80, RZ ;  /* 0x0000008006067824 */ /* 0x000fca00078e00ff */
[----:B------:R-:W-:-:S04]  /*0870*/  IADD3 R7, P0, PT, R3, R6, RZ ;  /* 0x0000000603077210 */ /* 0x000fc80007f1e0ff */
[----:B0-----:R-:W-:Y:S02]  /*0880*/  LEA.HI.X.SX32 R10, R6, R8, 0x1, P0 ;  /* 0x00000008060a7211 */ /* 0x001fe400000f0eff */
[----:B------:R-:W-:-:S04]  /*0890*/  LEA R6, P0, R7, UR8, 0x2 ;  /* 0x0000000807067c11 */ /* 0x000fc8000f8010ff */
[----:B------:R-:W-:-:S05]  /*08a0*/  LEA.HI.X R7, R7, UR9, R10, 0x2, P0 ;  /* 0x0000000907077c11 */ /* 0x000fca00080f140a */
[----:B------:R1:W-:Y:S04]  /*08b0*/  REDG.E.ADD.F32.FTZ.RN.STRONG.GPU desc[UR4][R6.64], R2 ;  /* 0x00000002060079a6 */ /* 0x0003e8000c12f304 */
.L_x_17:
[----:B------:R-:W-:Y:S05]  /*08c0*/  BSYNC.RECONVERGENT B0 ;  /* 0x0000000000007941 */ /* 0x000fea0003800200 */
.L_x_16:
[----:B------:R-:W-:Y:S05]  /*08d0*/  @P1 BRA `(.L_x_18) ;  /* 0xfffffff800681947 */ /* 0x000fea000383ffff */
[----:B------:R-:W-:Y:S05]  /*08e0*/  EXIT ;  /* 0x000000000000794d */ /* 0x000fea0003800000 */
.L_x_19:
[----:B------:R-:W-:-:S00]  /*08f0*/  BRA `(.L_x_19) ;  /* 0xfffffffc00fc7947 */ /* 0x000fc0000383ffff */
[----:B------:R-:W-:-:S00]  /*0900*/  NOP ;  /* 0x0000000000007918 */ /* 0x000fc00000000000 */
[----:B------:R-:W-:-:S00]  /*0910*/  NOP ;  /* 0x0000000000007918 */ /* 0x000fc00000000000 */
[----:B------:R-:W-:-:S00]  /*0920*/  NOP ;  /* 0x0000000000007918 */ /* 0x000fc00000000000 */
[----:B------:R-:W-:-:S00]  /*0930*/  NOP ;  /* 0x0000000000007918 */ /* 0x000fc00000000000 */
[----:B------:R-:W-:-:S00]  /*0940*/  NOP ;  /* 0x0000000000007918 */ /* 0x000fc00000000000 */
[----:B------:R-:W-:-:S00]  /*0950*/  NOP ;  /* 0x0000000000007918 */ /* 0x000fc00000000000 */
[----:B------:R-:W-:-:S00]  /*0960*/  NOP ;  /* 0x0000000000007918 */ /* 0x000fc00000000000 */
[----:B------:R-:W-:-:S00]  /*0970*/  NOP ;  /* 0x0000000000007918 */ /* 0x000fc00000000000 */
.L_x_20:


//--------------------- .nv.shared.reserved.0     --------------------------
	.section	.nv.shared.reserved.0,"aw",@nobits
	.weak		__nv_reservedSMEM_offset_0_alias
	.size		__nv_reservedSMEM_offset_0_alias, 0, 64
	.other		__nv_reservedSMEM_offset_0_alias,@"STO_CUDA_RESERVED_SHARED STV_DEFAULT"
__nv_reservedSMEM_offset_0_alias:
	.zero		0
	.zero		64


//--------------------- .nv.constant0.kernel      --------------------------
	.section	.nv.constant0.kernel,"a",@progbits
	.sectionflags	@""
	.align	4
.nv.constant0.kernel:
	.zero		960


//--------------------- SYMBOLS --------------------------

	.type		.nv.reservedSmem.offset0,@object
	.size		.nv.reservedSmem.offset0,0x4
